	.headerflags	@"EF_CUDA_TEXMODE_UNIFIED EF_CUDA_64BIT_ADDRESS EF_CUDA_SM80 EF_CUDA_VIRTUAL_SM(EF_CUDA_SM80)"
	.elftype	@"ET_EXEC"


//--------------------- .nv.info                  --------------------------
	.section	.nv.info,"",@"SHT_CUDA_INFO"
	.align	4


	//----- nvinfo : EIATTR_REGCOUNT
	.align		4
        /*0000*/ 	.byte	0x04, 0x2f
        /*0002*/ 	.short	(.L_1 - .L_0)
	.align		4
.L_0:
        /*0004*/ 	.word	index@(candidate0)
        /*0008*/ 	.word	0x00000012


	//----- nvinfo : EIATTR_MAX_STACK_SIZE
	.align		4
.L_1:
        /*000c*/ 	.byte	0x04, 0x23
        /*000e*/ 	.short	(.L_3 - .L_2)
	.align		4
.L_2:
        /*0010*/ 	.word	index@(candidate0)
        /*0014*/ 	.word	0x00000000


	//----- nvinfo : EIATTR_MIN_STACK_SIZE
	.align		4
.L_3:
        /*0018*/ 	.byte	0x04, 0x12
        /*001a*/ 	.short	(.L_5 - .L_4)
	.align		4
.L_4:
        /*001c*/ 	.word	index@(candidate0)
        /*0020*/ 	.word	0x00000000


	//----- nvinfo : EIATTR_FRAME_SIZE
	.align		4
.L_5:
        /*0024*/ 	.byte	0x04, 0x11
        /*0026*/ 	.short	(.L_7 - .L_6)
	.align		4
.L_6:
        /*0028*/ 	.word	index@(candidate0)
        /*002c*/ 	.word	0x00000000
.L_7:


//--------------------- .nv.info.candidate0       --------------------------
	.section	.nv.info.candidate0,"",@"SHT_CUDA_INFO"
	.align	4


	//----- nvinfo : EIATTR_CUDA_API_VERSION
	.align		4
        /*0000*/ 	.byte	0x04, 0x37
        /*0002*/ 	.short	(.L_9 - .L_8)
.L_8:
        /*0004*/ 	.word	0x00000075


	//----- nvinfo : EIATTR_SW2861232_WAR
	.align		4
.L_9:
        /*0008*/ 	.byte	0x01, 0x35
	.zero		2


	//----- nvinfo : EIATTR_PARAM_CBANK
	.align		4
        /*000c*/ 	.byte	0x04, 0x0a
        /*000e*/ 	.short	(.L_11 - .L_10)
	.align		4
.L_10:
        /*0010*/ 	.word	index@(.nv.constant0.candidate0)
        /*0014*/ 	.short	0x0160
        /*0016*/ 	.short	0x0010


	//----- nvinfo : EIATTR_CBANK_PARAM_SIZE
	.align		4
.L_11:
        /*0018*/ 	.byte	0x03, 0x19
        /*001a*/ 	.short	0x0010


	//----- nvinfo : EIATTR_KPARAM_INFO
	.align		4
        /*001c*/ 	.byte	0x04, 0x17
        /*001e*/ 	.short	(.L_13 - .L_12)
.L_12:
        /*0020*/ 	.word	0x00000000
        /*0024*/ 	.short	0x0001
        /*0026*/ 	.short	0x0008
        /*0028*/ 	.byte	0x00, 0xf0, 0x21, 0x00


	//----- nvinfo : EIATTR_KPARAM_INFO
	.align		4
.L_13:
        /*002c*/ 	.byte	0x04, 0x17
        /*002e*/ 	.short	(.L_15 - .L_14)
.L_14:
        /*0030*/ 	.word	0x00000000
        /*0034*/ 	.short	0x0000
        /*0036*/ 	.short	0x0000
        /*0038*/ 	.byte	0x00, 0xf0, 0x21, 0x00


	//----- nvinfo : EIATTR_MAXREG_COUNT
	.align		4
.L_15:
        /*003c*/ 	.byte	0x03, 0x1b
        /*003e*/ 	.short	0x00ff


	//----- nvinfo : EIATTR_EXIT_INSTR_OFFSETS
	.align		4
        /*0040*/ 	.byte	0x04, 0x1c
        /*0042*/ 	.short	(.L_17 - .L_16)


	//   ....[0]....
.L_16:
        /*0044*/ 	.word	0x000003f0


	//----- nvinfo : EIATTR_MAX_THREADS
	.align		4
.L_17:
        /*0048*/ 	.byte	0x04, 0x05
        /*004a*/ 	.short	(.L_19 - .L_18)
.L_18:
        /*004c*/ 	.word	0x00000020
        /*0050*/ 	.word	0x00000001
        /*0054*/ 	.word	0x00000001
.L_19:


//--------------------- .nv.rel.action            --------------------------
	.section	.nv.rel.action,"",@"SHT_CUDA_RELOCINFO"
	.align	8
	.sectionentsize	8
        /*0000*/ 	.byte	0x4b, 0x00, 0x00, 0x00, 0x00, 0x00, 0x00, 0x00, 0x00, 0x02, 0x02, 0x08, 0x10, 0x0a, 0x2f, 0x22
        /* <DEDUP_REMOVED lines=13> */


//--------------------- .nv.constant0.candidate0  --------------------------
	.section	.nv.constant0.candidate0,"a",@progbits
	.align	4
.nv.constant0.candidate0:
	.zero		368


//--------------------- .text.candidate0          --------------------------
	.section	.text.candidate0,"ax",@progbits
	.sectioninfo	@"SHI_REGISTERS=18"
	.align	128
        .global         candidate0
        .type           candidate0,@function
        .size           candidate0,(.L_x_1 - candidate0)
        .other          candidate0,@"STO_CUDA_ENTRY STV_DEFAULT"
candidate0:
.text.candidate0:
[----:B------:R-:W-:-:S02]  /*0000*/  IMAD.MOV.U32 R1, RZ, RZ, c[0x0][0x28] ;  /* 0x00000a00ff017624 */ /* 0x000fc400078e00ff */
[----:B------:R-:W0:Y:S01]  /*0010*/  S2R R8, SR_CTAID.X ;  /* 0x0000000000087919 */ /* 0x000e220000002500 */
[----:B------:R-:W-:Y:S01]  /*0020*/  IMAD.MOV.U32 R2, RZ, RZ, RZ ;  /* 0x000000ffff027224 */ /* 0x000fe200078e00ff */
[----:B------:R-:W-:Y:S01]  /*0030*/  HFMA2.MMA R15, -RZ, RZ, 0, 2.384185791015625e-07 ;  /* 0x00000004ff0f7435 */ /* 0x000fe200000001ff */
[----:B------:R-:W-:Y:S01]  /*0040*/  IMAD.MOV.U32 R4, RZ, RZ, RZ ;  /* 0x000000ffff047224 */ /* 0x000fe200078e00ff */
[----:B------:R-:W1:Y:S01]  /*0050*/  S2R R5, SR_TID.X ;  /* 0x0000000000057919 */ /* 0x000e620000002100 */
[----:B------:R-:W-:Y:S01]  /*0060*/  ULDC.64 UR4, c[0x0][0x118] ;  /* 0x0000460000047ab9 */ /* 0x000fe20000000a00 */
[----:B0-----:R-:W-:-:S04]  /*0070*/  IMAD.HI R0, R8, 0x5397829d, RZ ;  /* 0x5397829d08007827 */ /* 0x001fc800078e02ff */
[--C-:B-1----:R-:W-:Y:S01]  /*0080*/  IMAD R3, R8, 0x20, R5.reuse ;  /* 0x0000002008037824 */ /* 0x102fe200078e0205 */
[----:B------:R-:W-:Y:S02]  /*0090*/  SHF.R.S32.HI R6, RZ, 0x3, R5 ;  /* 0x00000003ff067819 */ /* 0x000fe40000011405 */
[----:B------:R-:W-:Y:S01]  /*00a0*/  SHF.R.U32.HI R7, RZ, 0x1f, R0 ;  /* 0x0000001fff077819 */ /* 0x000fe20000011600 */
[----:B------:R-:W-:-:S03]  /*00b0*/  IMAD.HI R2, R3, -0x6db6db6d, R2 ;  /* 0x9249249303027827 */ /* 0x000fc600078e0202 */
[----:B------:R-:W-:Y:S01]  /*00c0*/  LEA.HI.SX32 R7, R0, R7, 0x1b ;  /* 0x0000000700077211 */ /* 0x000fe200078fdaff */
[----:B------:R-:W-:Y:S01]  /*00d0*/  IMAD R5, R8, 0x4, R6 ;  /* 0x0000000408057824 */ /* 0x000fe200078e0206 */
[----:B------:R-:W-:-:S03]  /*00e0*/  SHF.R.U32.HI R9, RZ, 0x1f, R2 ;  /* 0x0000001fff097819 */ /* 0x000fc60000011602 */
[----:B------:R-:W-:Y:S01]  /*00f0*/  IMAD.HI R4, R5, -0x6db6db6d, R4 ;  /* 0x9249249305047827 */ /* 0x000fe200078e0204 */
[----:B------:R-:W-:-:S03]  /*0100*/  LEA.HI.SX32 R9, R2, R9, 0x1b ;  /* 0x0000000902097211 */ /* 0x000fc600078fdaff */
[----:B------:R-:W-:Y:S01]  /*0110*/  IMAD R7, R7, -0x62, R8 ;  /* 0xffffff9e07077824 */ /* 0x000fe200078e0208 */
[----:B------:R-:W-:Y:S01]  /*0120*/  SHF.R.U32.HI R5, RZ, 0x1f, R4 ;  /* 0x0000001fff057819 */ /* 0x000fe20000011604 */
[----:B------:R-:W-:Y:S02]  /*0130*/  IMAD R9, R9, -0x38, R3 ;  /* 0xffffffc809097824 */ /* 0x000fe400078e0203 */
[----:B------:R-:W-:Y:S01]  /*0140*/  IMAD R7, R7, 0x4, R6 ;  /* 0x0000000407077824 */ /* 0x000fe200078e0206 */
[----:B------:R-:W-:Y:S01]  /*0150*/  LEA.HI.SX32 R4, R4, R5, 0x1e ;  /* 0x0000000504047211 */ /* 0x000fe200078ff2ff */
[----:B------:R-:W-:Y:S01]  /*0160*/  IMAD.MOV.U32 R2, RZ, RZ, -0x800003 ;  /* 0xff7ffffdff027424 */ /* 0x000fe200078e00ff */
[C---:B------:R-:W-:Y:S01]  /*0170*/  ISETP.GE.AND P0, PT, R9.reuse, 0x1, PT ;  /* 0x000000010900780c */ /* 0x040fe20003f06270 */
[----:B------:R-:W-:Y:S01]  /*0180*/  IMAD.MOV.U32 R6, RZ, RZ, -0x800003 ;  /* 0xff7ffffdff067424 */ /* 0x000fe200078e00ff */
[----:B------:R-:W-:Y:S01]  /*0190*/  ISETP.GT.AND P1, PT, R9, -0x1, PT ;  /* 0xffffffff0900780c */ /* 0x000fe20003f24270 */
[----:B------:R-:W-:Y:S01]  /*01a0*/  IMAD R4, R4, 0x70, R9 ;  /* 0x0000007004047824 */ /* 0x000fe200078e0209 */
[----:B------:R-:W-:-:S02]  /*01b0*/  ISETP.LT.OR P0, PT, R7, 0x7, !P0 ;  /* 0x000000070700780c */ /* 0x000fc40004701670 */
[C---:B------:R-:W-:Y:S01]  /*01c0*/  ISETP.GT.AND P3, PT, R7.reuse, 0x6, P1 ;  /* 0x000000060700780c */ /* 0x040fe20000f64270 */
[----:B------:R-:W-:Y:S01]  /*01d0*/  IMAD.SHL.U32 R4, R4, 0x2, RZ ;  /* 0x0000000204047824 */ /* 0x000fe200078e00ff */
[----:B------:R-:W-:-:S03]  /*01e0*/  ISETP.GT.AND P2, PT, R7, -0x7, PT ;  /* 0xfffffff90700780c */ /* 0x000fc60003f44270 */
[----:B------:R-:W-:Y:S01]  /*01f0*/  IMAD.WIDE R4, R4, R15, c[0x0][0x168] ;  /* 0x00005a0004047625 */ /* 0x000fe200078e020f */
[----:B------:R-:W-:Y:S02]  /*0200*/  ISETP.GT.AND P2, PT, R9, RZ, P2 ;  /* 0x000000ff0900720c */ /* 0x000fe40001744270 */
[----:B------:R-:W-:Y:S01]  /*0210*/  ISETP.GT.AND P1, PT, R7, -0x7, P1 ;  /* 0xfffffff90700780c */ /* 0x000fe20000f24270 */
[----:B------:R-:W-:Y:S02]  /*0220*/  IMAD.MOV.U32 R8, RZ, RZ, -0x800003 ;  /* 0xff7ffffdff087424 */ /* 0x000fe400078e00ff */
[----:B------:R-:W2:Y:S01]  /*0230*/  @!P0 LDG.E.CONSTANT R2, [R4.64+-0x1c4] ;  /* 0xfffe3c0404028981 */ /* 0x000ea2000c1e9900 */
[----:B------:R-:W-:-:S03]  /*0240*/  MOV R9, 0xff7ffffd ;  /* 0xff7ffffd00097802 */ /* 0x000fc60000000f00 */
[----:B------:R-:W3:Y:S01]  /*0250*/  @P3 LDG.E.CONSTANT R6, [R4.64+-0x1c0] ;  /* 0xfffe400404063981 */ /* 0x000ee2000c1e9900 */
[----:B------:R-:W-:-:S03]  /*0260*/  IMAD.MOV.U32 R10, RZ, RZ, -0x800003 ;  /* 0xff7ffffdff0a7424 */ /* 0x000fc600078e00ff */
[----:B------:R-:W4:Y:S01]  /*0270*/  @P3 LDG.E.CONSTANT R8, [R4.64+-0x1bc] ;  /* 0xfffe440404083981 */ /* 0x000f22000c1e9900 */
[----:B------:R-:W-:-:S03]  /*0280*/  IMAD.MOV.U32 R11, RZ, RZ, -0x800003 ;  /* 0xff7ffffdff0b7424 */ /* 0x000fc600078e00ff */
[----:B------:R-:W5:Y:S01]  /*0290*/  @P2 LDG.E.CONSTANT R9, [R4.64+-0x4] ;  /* 0xfffffc0404092981 */ /* 0x000f62000c1e9900 */
[----:B------:R-:W-:-:S03]  /*02a0*/  IMAD.MOV.U32 R12, RZ, RZ, -0x800003 ;  /* 0xff7ffffdff0c7424 */ /* 0x000fc600078e00ff */
[----:B------:R-:W5:Y:S01]  /*02b0*/  @P1 LDG.E.CONSTANT R10, [R4.64] ;  /* 0x00000004040a1981 */ /* 0x000f62000c1e9900 */
[----:B------:R-:W-:-:S03]  /*02c0*/  MOV R13, 0xff7ffffd ;  /* 0xff7ffffd000d7802 */ /* 0x000fc60000000f00 */
[----:B------:R-:W5:Y:S01]  /*02d0*/  @P1 LDG.E.CONSTANT R11, [R4.64+0x4] ;  /* 0x00000404040b1981 */ /* 0x000f62000c1e9900 */
[----:B------:R-:W-:-:S03]  /*02e0*/  IMAD.MOV.U32 R0, RZ, RZ, -0x800003 ;  /* 0xff7ffffdff007424 */ /* 0x000fc600078e00ff */
[----:B------:R-:W5:Y:S04]  /*02f0*/  @P2 LDG.E.CONSTANT R12, [R4.64+0x1bc] ;  /* 0x0001bc04040c2981 */ /* 0x000f68000c1e9900 */
[----:B------:R-:W5:Y:S04]  /*0300*/  @P1 LDG.E.CONSTANT R13, [R4.64+0x1c0] ;  /* 0x0001c004040d1981 */ /* 0x000f68000c1e9900 */
[----:B------:R-:W5:Y:S01]  /*0310*/  @P1 LDG.E.CONSTANT R0, [R4.64+0x1c4] ;  /* 0x0001c40404001981 */ /* 0x000f62000c1e9900 */
[----:B--2---:R-:W-:Y:S01]  /*0320*/  FMNMX R7, R2, -3.40282306073709652508e+38, !PT ;  /* 0xff7ffffd02077809 */ /* 0x004fe20007800000 */
[----:B------:R-:W-:-:S03]  /*0330*/  IMAD.WIDE R2, R3, R15, c[0x0][0x160] ;  /* 0x0000580003027625 */ /* 0x000fc600078e020f */
[----:B---3--:R-:W-:-:S04]  /*0340*/  FMNMX R7, R7, R6, !PT ;  /* 0x0000000607077209 */ /* 0x008fc80007800000 */
[----:B----4-:R-:W-:Y:S01]  /*0350*/  FMNMX R8, R7, R8, !PT ;  /* 0x0000000807087209 */ /* 0x010fe20007800000 */
[----:B------:R-:W-:-:S03]  /*0360*/  IMAD.MOV.U32 R7, RZ, RZ, -0x800003 ;  /* 0xff7ffffdff077424 */ /* 0x000fc600078e00ff */
[----:B-----5:R-:W-:Y:S02]  /*0370*/  FMNMX R9, R8, R9, !PT ;  /* 0x0000000908097209 */ /* 0x020fe40007800000 */
[----:B------:R-:W-:Y:S02]  /*0380*/  STG.E [R2.64], R7 ;  /* 0x0000000702007986 */ /* 0x000fe4000c101904 */
[----:B------:R-:W-:-:S04]  /*0390*/  FMNMX R10, R9, R10, !PT ;  /* 0x0000000a090a7209 */ /* 0x000fc80007800000 */
[----:B------:R-:W-:-:S04]  /*03a0*/  FMNMX R11, R10, R11, !PT ;  /* 0x0000000b0a0b7209 */ /* 0x000fc80007800000 */
[----:B------:R-:W-:-:S04]  /*03b0*/  FMNMX R12, R11, R12, !PT ;  /* 0x0000000c0b0c7209 */ /* 0x000fc80007800000 */
[----:B------:R-:W-:-:S04]  /*03c0*/  FMNMX R13, R12, R13, !PT ;  /* 0x0000000d0c0d7209 */ /* 0x000fc80007800000 */
[----:B------:R-:W-:-:S05]  /*03d0*/  FMNMX R5, R13, R0, !PT ;  /* 0x000000000d057209 */ /* 0x000fca0007800000 */
[----:B------:R-:W-:Y:S01]  /*03e0*/  STG.E [R2.64], R5 ;  /* 0x0000000502007986 */ /* 0x000fe2000c101904 */
[----:B------:R-:W-:Y:S05]  /*03f0*/  EXIT ;  /* 0x000000000000794d */ /* 0x000fea0003800000 */
.L_x_0:
[----:B------:R-:W-:-:S00]  /*0400*/  BRA `(.L_x_0) ;  /* 0xfffffff000007947 */ /* 0x000fc0000383ffff */
[----:B------:R-:W-:-:S00]  /*0410*/  NOP ;  /* 0x0000000000007918 */ /* 0x000fc00000000000 */
        /* <DEDUP_REMOVED lines=14> */
.L_x_1:
